//
// Generated by NVIDIA NVVM Compiler
//
// Compiler Build ID: CL-36424714
// Cuda compilation tools, release 13.0, V13.0.88
// Based on NVVM 20.0.0
//

.version 9.0
.target sm_100
.address_size 64

	// .globl	_Z10add_matrixPfS_S_i

.visible .entry _Z10add_matrixPfS_S_i(
	.param .u64 .ptr .align 1 _Z10add_matrixPfS_S_i_param_0,
	.param .u64 .ptr .align 1 _Z10add_matrixPfS_S_i_param_1,
	.param .u64 .ptr .align 1 _Z10add_matrixPfS_S_i_param_2,
	.param .u32 _Z10add_matrixPfS_S_i_param_3
)
{
	.reg .b32 	%r<11>;
	.reg .b32 	%f<4>;
	.reg .b64 	%rd<11>;

	ld.param.u64 	%rd1, [_Z10add_matrixPfS_S_i_param_0];
	ld.param.u64 	%rd2, [_Z10add_matrixPfS_S_i_param_1];
	ld.param.u64 	%rd3, [_Z10add_matrixPfS_S_i_param_2];
	ld.param.u32 	%r1, [_Z10add_matrixPfS_S_i_param_3];
	cvta.to.global.u64 	%rd4, %rd3;
	cvta.to.global.u64 	%rd5, %rd2;
	cvta.to.global.u64 	%rd6, %rd1;
	mov.u32 	%r2, %ctaid.x;
	mov.u32 	%r3, %ntid.x;
	mov.u32 	%r4, %tid.x;
	mad.lo.s32 	%r5, %r2, %r3, %r4;
	mov.u32 	%r6, %ctaid.y;
	mov.u32 	%r7, %ntid.y;
	mov.u32 	%r8, %tid.y;
	mad.lo.s32 	%r9, %r6, %r7, %r8;
	mad.lo.s32 	%r10, %r1, %r9, %r5;
	mul.wide.s32 	%rd7, %r10, 4;
	add.s64 	%rd8, %rd6, %rd7;
	ld.global.f32 	%f1, [%rd8];
	add.s64 	%rd9, %rd5, %rd7;
	ld.global.f32 	%f2, [%rd9];
	add.f32 	%f3, %f1, %f2;
	add.s64 	%rd10, %rd4, %rd7;
	st.global.f32 	[%rd10], %f3;
	ret;

}


// ===== COMPILED SASS (sm_100) =====

	.target	sm_100

	.elftype	@"ET_EXEC"


//--------------------- .note.nv.tkinfo           --------------------------
	.section	.note.nv.tkinfo,"",@"SHT_NOTE"
	.sectionflags	@"SHF_NOTE_NV_TKINFO"
	.tkinfo
        /*0018*/ 	.word	0x00000002
        /*0030*/ 	.string	""
        /*0030*/ 	.string	"ptxas"
        /*0030*/ 	.string	"Cuda compilation tools, release 13.0, V13.0.88"
        /*0030*/ 	.string	"Build cuda_13.0.r13.0/compiler.36424714_0"
        /*0030*/ 	.string	"-arch sm_100 -m 64 "



//--------------------- .note.nv.cuinfo           --------------------------
	.section	.note.nv.cuinfo,"",@"SHT_NOTE"
	.sectionflags	@"SHF_NOTE_NV_CUINFO"
        /*0018*/ 	.short	0x0002
        /*001a*/ 	.short	0x0064
        /*001c*/ 	.short	0x0082
	.zero		2


//--------------------- .nv.info                  --------------------------
	.section	.nv.info,"",@"SHT_CUDA_INFO"
	.align	4


	//----- nvinfo : EIATTR_REGCOUNT
	.align		4
        /*0000*/ 	.byte	0x04, 0x2f
        /*0002*/ 	.short	(.L_1 - .L_0)
	.align		4
.L_0:
        /*0004*/ 	.word	index@(_Z10add_matrixPfS_S_i)
        /*0008*/ 	.word	0x0000000c


	//----- nvinfo : EIATTR_FRAME_SIZE
	.align		4
.L_1:
        /*000c*/ 	.byte	0x04, 0x11
        /*000e*/ 	.short	(.L_3 - .L_2)
	.align		4
.L_2:
        /*0010*/ 	.word	index@(_Z10add_matrixPfS_S_i)
        /*0014*/ 	.word	0x00000000


	//----- nvinfo : EIATTR_MIN_STACK_SIZE
	.align		4
.L_3:
        /*0018*/ 	.byte	0x04, 0x12
        /*001a*/ 	.short	(.L_5 - .L_4)
	.align		4
.L_4:
        /*001c*/ 	.word	index@(_Z10add_matrixPfS_S_i)
        /*0020*/ 	.word	0x00000000
.L_5:


//--------------------- .nv.compat                --------------------------
	.section	.nv.compat,"",@"SHT_CUDA_COMPAT_INFO"
	.align	4
        /*0000*/ 	.byte	0x02, 0x09, 0x00, 0x00, 0x02, 0x02, 0x01, 0x00, 0x02, 0x05, 0x05, 0x00, 0x03, 0x07, 0x01, 0x01
        /*0010*/ 	.byte	0x02, 0x03, 0x00, 0x00, 0x02, 0x06, 0x01, 0x00, 0x04, 0x0b, 0x08, 0x00, 0x09, 0x00, 0x00, 0x00
        /*0020*/ 	.byte	0x00, 0x00, 0x00, 0x00


//--------------------- .nv.info._Z10add_matrixPfS_S_i --------------------------
	.section	.nv.info._Z10add_matrixPfS_S_i,"",@"SHT_CUDA_INFO"
	.sectionflags	@""
	.align	4


	//----- nvinfo : EIATTR_CUDA_API_VERSION
	.align		4
        /*0000*/ 	.byte	0x04, 0x37
        /*0002*/ 	.short	(.L_7 - .L_6)
.L_6:
        /*0004*/ 	.word	0x00000082


	//----- nvinfo : EIATTR_KPARAM_INFO
	.align		4
.L_7:
        /*0008*/ 	.byte	0x04, 0x17
        /*000a*/ 	.short	(.L_9 - .L_8)
.L_8:
        /*000c*/ 	.word	0x00000000
        /*0010*/ 	.short	0x0003
        /*0012*/ 	.short	0x0018
        /*0014*/ 	.byte	0x00, 0xf0, 0x11, 0x00


	//----- nvinfo : EIATTR_KPARAM_INFO
	.align		4
.L_9:
        /*0018*/ 	.byte	0x04, 0x17
        /*001a*/ 	.short	(.L_11 - .L_10)
.L_10:
        /*001c*/ 	.word	0x00000000
        /*0020*/ 	.short	0x0002
        /*0022*/ 	.short	0x0010
        /*0024*/ 	.byte	0x00, 0xf5, 0x21, 0x00


	//----- nvinfo : EIATTR_KPARAM_INFO
	.align		4
.L_11:
        /*0028*/ 	.byte	0x04, 0x17
        /*002a*/ 	.short	(.L_13 - .L_12)
.L_12:
        /*002c*/ 	.word	0x00000000
        /*0030*/ 	.short	0x0001
        /*0032*/ 	.short	0x0008
        /*0034*/ 	.byte	0x00, 0xf5, 0x21, 0x00


	//----- nvinfo : EIATTR_KPARAM_INFO
	.align		4
.L_13:
        /*0038*/ 	.byte	0x04, 0x17
        /*003a*/ 	.short	(.L_15 - .L_14)
.L_14:
        /*003c*/ 	.word	0x00000000
        /*0040*/ 	.short	0x0000
        /*0042*/ 	.short	0x0000
        /*0044*/ 	.byte	0x00, 0xf5, 0x21, 0x00


	//----- nvinfo : EIATTR_SPARSE_MMA_MASK
	.align		4
.L_15:
        /*0048*/ 	.byte	0x03, 0x50
        /*004a*/ 	.short	0x0000


	//----- nvinfo : EIATTR_MAXREG_COUNT
	.align		4
        /*004c*/ 	.byte	0x03, 0x1b
        /*004e*/ 	.short	0x00ff


	//----- nvinfo : EIATTR_MERCURY_ISA_VERSION
	.align		4
        /*0050*/ 	.byte	0x03, 0x5f
        /*0052*/ 	.short	0x0101


	//----- nvinfo : EIATTR_VRC_CTA_INIT_COUNT
	.align		4
        /*0054*/ 	.byte	0x02, 0x4a
	.zero		1
	.zero		1


	//----- nvinfo : EIATTR_EXIT_INSTR_OFFSETS
	.align		4
        /*0058*/ 	.byte	0x04, 0x1c
        /*005a*/ 	.short	(.L_17 - .L_16)


	//   ....[0]....
.L_16:
        /*005c*/ 	.word	0x00000160


	//----- nvinfo : EIATTR_CBANK_PARAM_SIZE
	.align		4
.L_17:
        /*0060*/ 	.byte	0x03, 0x19
        /*0062*/ 	.short	0x001c


	//----- nvinfo : EIATTR_PARAM_CBANK
	.align		4
        /*0064*/ 	.byte	0x04, 0x0a
        /*0066*/ 	.short	(.L_19 - .L_18)
	.align		4
.L_18:
        /*0068*/ 	.word	index@(.nv.constant0._Z10add_matrixPfS_S_i)
        /*006c*/ 	.short	0x0380
        /*006e*/ 	.short	0x001c


	//----- nvinfo : EIATTR_SW_WAR
	.align		4
.L_19:
        /*0070*/ 	.byte	0x04, 0x36
        /*0072*/ 	.short	(.L_21 - .L_20)
.L_20:
        /*0074*/ 	.word	0x00000008
.L_21:


//--------------------- .nv.callgraph             --------------------------
	.section	.nv.callgraph,"",@"SHT_CUDA_CALLGRAPH"
	.align	4
	.sectionentsize	8
	.align		4
        /*0000*/ 	.word	0x00000000
	.align		4
        /*0004*/ 	.word	0xffffffff
	.align		4
        /*0008*/ 	.word	0x00000000
	.align		4
        /*000c*/ 	.word	0xfffffffe
	.align		4
        /*0010*/ 	.word	0x00000000
	.align		4
        /*0014*/ 	.word	0xfffffffd
	.align		4
        /*0018*/ 	.word	0x00000000
	.align		4
        /*001c*/ 	.word	0xfffffffc


//--------------------- .text._Z10add_matrixPfS_S_i --------------------------
	.section	.text._Z10add_matrixPfS_S_i,"ax",@progbits
	.align	128
        .global         _Z10add_matrixPfS_S_i
        .type           _Z10add_matrixPfS_S_i,@function
        .size           _Z10add_matrixPfS_S_i,(.L_x_1 - _Z10add_matrixPfS_S_i)
        .other          _Z10add_matrixPfS_S_i,@"STO_CUDA_ENTRY STV_DEFAULT"
_Z10add_matrixPfS_S_i:
.text._Z10add_matrixPfS_S_i:
[----:B------:R-:W-:Y:S01]  /*0000*/  LDC R1, c[0x0][0x37c] ;  /* 0x0000df00ff017b82 */ /* 0x000fe20000000800 */
[----:B------:R-:W0:Y:S07]  /*0010*/  S2R R7, SR_TID.X ;  /* 0x0000000000077919 */ /* 0x000e2e0000002100 */
[----:B------:R-:W0:Y:S01]  /*0020*/  S2UR UR6, SR_CTAID.X ;  /* 0x00000000000679c3 */ /* 0x000e220000002500 */
[----:B------:R-:W1:Y:S01]  /*0030*/  LDCU UR8, c[0x0][0x398] ;  /* 0x00007300ff0877ac */ /* 0x000e620008000800 */
[----:B------:R-:W2:Y:S01]  /*0040*/  S2R R9, SR_TID.Y ;  /* 0x0000000000097919 */ /* 0x000ea20000002200 */
[----:B------:R-:W3:Y:S05]  /*0050*/  LDCU.64 UR4, c[0x0][0x358] ;  /* 0x00006b00ff0477ac */ /* 0x000eea0008000a00 */
[----:B------:R-:W0:Y:S08]  /*0060*/  LDC R0, c[0x0][0x360] ;  /* 0x0000d800ff007b82 */ /* 0x000e300000000800 */
[----:B------:R-:W2:Y:S08]  /*0070*/  S2UR UR7, SR_CTAID.Y ;  /* 0x00000000000779c3 */ /* 0x000eb00000002600 */
[----:B------:R-:W2:Y:S08]  /*0080*/  LDC R6, c[0x0][0x364] ;  /* 0x0000d900ff067b82 */ /* 0x000eb00000000800 */
[----:B------:R-:W4:Y:S01]  /*0090*/  LDC.64 R2, c[0x0][0x380] ;  /* 0x0000e000ff027b82 */ /* 0x000f220000000a00 */
[----:B0-----:R-:W-:-:S07]  /*00a0*/  IMAD R0, R0, UR6, R7 ;  /* 0x0000000600007c24 */ /* 0x001fce000f8e0207 */
[----:B------:R-:W0:Y:S01]  /*00b0*/  LDC.64 R4, c[0x0][0x388] ;  /* 0x0000e200ff047b82 */ /* 0x000e220000000a00 */
[----:B--2---:R-:W-:-:S04]  /*00c0*/  IMAD R7, R6, UR7, R9 ;  /* 0x0000000706077c24 */ /* 0x004fc8000f8e0209 */
[----:B-1----:R-:W-:-:S03]  /*00d0*/  IMAD R9, R7, UR8, R0 ;  /* 0x0000000807097c24 */ /* 0x002fc6000f8e0200 */
[----:B------:R-:W1:Y:S01]  /*00e0*/  LDC.64 R6, c[0x0][0x390] ;  /* 0x0000e400ff067b82 */ /* 0x000e620000000a00 */
[----:B----4-:R-:W-:-:S06]  /*00f0*/  IMAD.WIDE R2, R9, 0x4, R2 ;  /* 0x0000000409027825 */ /* 0x010fcc00078e0202 */
[----:B---3--:R-:W2:Y:S01]  /*0100*/  LDG.E R2, desc[UR4][R2.64] ;  /* 0x0000000402027981 */ /* 0x008ea2000c1e1900 */
[----:B0-----:R-:W-:-:S06]  /*0110*/  IMAD.WIDE R4, R9, 0x4, R4 ;  /* 0x0000000409047825 */ /* 0x001fcc00078e0204 */
[----:B------:R-:W2:Y:S01]  /*0120*/  LDG.E R5, desc[UR4][R4.64] ;  /* 0x0000000404057981 */ /* 0x000ea2000c1e1900 */
[----:B-1----:R-:W-:-:S04]  /*0130*/  IMAD.WIDE R6, R9, 0x4, R6 ;  /* 0x0000000409067825 */ /* 0x002fc800078e0206 */
[----:B--2---:R-:W-:-:S05]  /*0140*/  FADD R9, R2, R5 ;  /* 0x0000000502097221 */ /* 0x004fca0000000000 */
[----:B------:R-:W-:Y:S01]  /*0150*/  STG.E desc[UR4][R6.64], R9 ;  /* 0x0000000906007986 */ /* 0x000fe2000c101904 */
[----:B------:R-:W-:Y:S05]  /*0160*/  EXIT ;  /* 0x000000000000794d */ /* 0x000fea0003800000 */
.L_x_0:
[----:B------:R-:W-:-:S00]  /*0170*/  BRA `(.L_x_0) ;  /* 0xfffffffc00fc7947 */ /* 0x000fc0000383ffff */
[----:B------:R-:W-:-:S00]  /*0180*/  NOP ;  /* 0x0000000000007918 */ /* 0x000fc00000000000 */
[----:B------:R-:W-:-:S00]  /*0190*/  NOP ;  /* 0x0000000000007918 */ /* 0x000fc00000000000 */
[----:B------:R-:W-:-:S00]  /*01a0*/  NOP ;  /* 0x0000000000007918 */ /* 0x000fc00000000000 */
[----:B------:R-:W-:-:S00]  /*01b0*/  NOP ;  /* 0x0000000000007918 */ /* 0x000fc00000000000 */
[----:B------:R-:W-:-:S00]  /*01c0*/  NOP ;  /* 0x0000000000007918 */ /* 0x000fc00000000000 */
[----:B------:R-:W-:-:S00]  /*01d0*/  NOP ;  /* 0x0000000000007918 */ /* 0x000fc00000000000 */
[----:B------:R-:W-:-:S00]  /*01e0*/  NOP ;  /* 0x0000000000007918 */ /* 0x000fc00000000000 */
[----:B------:R-:W-:-:S00]  /*01f0*/  NOP ;  /* 0x0000000000007918 */ /* 0x000fc00000000000 */
.L_x_1:


//--------------------- .nv.shared.reserved.0     --------------------------
	.section	.nv.shared.reserved.0,"aw",@nobits
	.weak		__nv_reservedSMEM_offset_0_alias
	.size		__nv_reservedSMEM_offset_0_alias, 0, 64
	.other		__nv_reservedSMEM_offset_0_alias,@"STO_CUDA_RESERVED_SHARED STV_DEFAULT"
__nv_reservedSMEM_offset_0_alias:
	.zero		0
	.zero		64


//--------------------- .nv.constant0._Z10add_matrixPfS_S_i --------------------------
	.section	.nv.constant0._Z10add_matrixPfS_S_i,"a",@progbits
	.sectionflags	@""
	.align	4
.nv.constant0._Z10add_matrixPfS_S_i:
	.zero		924


//--------------------- SYMBOLS --------------------------

	.type		.nv.reservedSmem.offset0,@object
	.size		.nv.reservedSmem.offset0,0x4
